	.headerflags	@"EF_CUDA_TEXMODE_UNIFIED EF_CUDA_64BIT_ADDRESS EF_CUDA_ACCELERATORS EF_CUDA_SM90 EF_CUDA_VIRTUAL_SM(EF_CUDA_SM90)"
	.elftype	@"ET_EXEC"


//--------------------- .nv.info                  --------------------------
	.section	.nv.info,"",@"SHT_CUDA_INFO"
	.align	4


	//----- nvinfo : EIATTR_REGCOUNT
	.align		4
        /*0000*/ 	.byte	0x04, 0x2f
        /*0002*/ 	.short	(.L_1 - .L_0)
	.align		4
.L_0:
        /*0004*/ 	.word	index@(triton_poi_fused_add_mul_sub_0)
        /*0008*/ 	.word	0x00000015


	//----- nvinfo : EIATTR_MIN_STACK_SIZE
	.align		4
.L_1:
        /*000c*/ 	.byte	0x04, 0x12
        /*000e*/ 	.short	(.L_3 - .L_2)
	.align		4
.L_2:
        /*0010*/ 	.word	index@(triton_poi_fused_add_mul_sub_0)
        /*0014*/ 	.word	0x00000000


	//----- nvinfo : EIATTR_FRAME_SIZE
	.align		4
.L_3:
        /*0018*/ 	.byte	0x04, 0x11
        /*001a*/ 	.short	(.L_5 - .L_4)
	.align		4
.L_4:
        /*001c*/ 	.word	index@(triton_poi_fused_add_mul_sub_0)
        /*0020*/ 	.word	0x00000000


	//----- nvinfo : EIATTR_MIN_STACK_SIZE
	.align		4
.L_5:
        /*0024*/ 	.byte	0x04, 0x12
        /*0026*/ 	.short	(.L_7 - .L_6)
	.align		4
.L_6:
        /*0028*/ 	.word	index@(triton_poi_fused_add_mul_sub_0)
        /*002c*/ 	.word	0x00000000
.L_7:


//--------------------- .nv.info.triton_poi_fused_add_mul_sub_0 --------------------------
	.section	.nv.info.triton_poi_fused_add_mul_sub_0,"",@"SHT_CUDA_INFO"
	.sectionflags	@""
	.align	4


	//----- nvinfo : EIATTR_CUDA_API_VERSION
	.align		4
        /*0000*/ 	.byte	0x04, 0x37
        /*0002*/ 	.short	(.L_9 - .L_8)
.L_8:
        /*0004*/ 	.word	0x0000007c


	//----- nvinfo : EIATTR_KPARAM_INFO
	.align		4
.L_9:
        /*0008*/ 	.byte	0x04, 0x17
        /*000a*/ 	.short	(.L_11 - .L_10)
.L_10:
        /*000c*/ 	.word	0x00000000
        /*0010*/ 	.short	0x0003
        /*0012*/ 	.short	0x0018
        /*0014*/ 	.byte	0x00, 0xf0, 0x11, 0x00


	//----- nvinfo : EIATTR_KPARAM_INFO
	.align		4
.L_11:
        /*0018*/ 	.byte	0x04, 0x17
        /*001a*/ 	.short	(.L_13 - .L_12)
.L_12:
        /*001c*/ 	.word	0x00000000
        /*0020*/ 	.short	0x0002
        /*0022*/ 	.short	0x0010
        /*0024*/ 	.byte	0x00, 0xf4, 0x21, 0x00


	//----- nvinfo : EIATTR_KPARAM_INFO
	.align		4
.L_13:
        /*0028*/ 	.byte	0x04, 0x17
        /*002a*/ 	.short	(.L_15 - .L_14)
.L_14:
        /*002c*/ 	.word	0x00000000
        /*0030*/ 	.short	0x0001
        /*0032*/ 	.short	0x0008
        /*0034*/ 	.byte	0x00, 0xf4, 0x21, 0x00


	//----- nvinfo : EIATTR_KPARAM_INFO
	.align		4
.L_15:
        /*0038*/ 	.byte	0x04, 0x17
        /*003a*/ 	.short	(.L_17 - .L_16)
.L_16:
        /*003c*/ 	.word	0x00000000
        /*0040*/ 	.short	0x0000
        /*0042*/ 	.short	0x0000
        /*0044*/ 	.byte	0x00, 0xf4, 0x21, 0x00


	//----- nvinfo : EIATTR_SPARSE_MMA_MASK
	.align		4
.L_17:
        /*0048*/ 	.byte	0x03, 0x50
        /*004a*/ 	.short	0x0000


	//----- nvinfo : EIATTR_MAXREG_COUNT
	.align		4
        /*004c*/ 	.byte	0x03, 0x1b
        /*004e*/ 	.short	0x00ff


	//----- nvinfo : EIATTR_EXIT_INSTR_OFFSETS
	.align		4
        /*0050*/ 	.byte	0x04, 0x1c
        /*0052*/ 	.short	(.L_19 - .L_18)


	//   ....[0]....
.L_18:
        /*0054*/ 	.word	0x000002d0


	//   ....[1]....
        /*0058*/ 	.word	0x000002f0


	//----- nvinfo : EIATTR_REQNTID
	.align		4
.L_19:
        /*005c*/ 	.byte	0x04, 0x10
        /*005e*/ 	.short	(.L_21 - .L_20)
.L_20:
        /*0060*/ 	.word	0x00000020
        /*0064*/ 	.word	0x00000001
        /*0068*/ 	.word	0x00000001


	//----- nvinfo : EIATTR_CBANK_PARAM_SIZE
	.align		4
.L_21:
        /*006c*/ 	.byte	0x03, 0x19
        /*006e*/ 	.short	0x001c


	//----- nvinfo : EIATTR_PARAM_CBANK
	.align		4
        /*0070*/ 	.byte	0x04, 0x0a
        /*0072*/ 	.short	(.L_23 - .L_22)
	.align		4
.L_22:
        /*0074*/ 	.word	index@(.nv.constant0.triton_poi_fused_add_mul_sub_0)
        /*0078*/ 	.short	0x0210
        /*007a*/ 	.short	0x001c


	//----- nvinfo : EIATTR_SW_WAR
	.align		4
.L_23:
        /*007c*/ 	.byte	0x04, 0x36
        /*007e*/ 	.short	(.L_25 - .L_24)
.L_24:
        /*0080*/ 	.word	0x00000008
.L_25:


//--------------------- .nv.callgraph             --------------------------
	.section	.nv.callgraph,"",@"SHT_CUDA_CALLGRAPH"
	.align	4
	.sectionentsize	8
	.align		4
        /*0000*/ 	.word	0x00000000
	.align		4
        /*0004*/ 	.word	0xffffffff
	.align		4
        /*0008*/ 	.word	0x00000000
	.align		4
        /*000c*/ 	.word	0xfffffffe
	.align		4
        /*0010*/ 	.word	0x00000000
	.align		4
        /*0014*/ 	.word	0xfffffffd
	.align		4
        /*0018*/ 	.word	0x00000000
	.align		4
        /*001c*/ 	.word	0xfffffffc


//--------------------- .text.triton_poi_fused_add_mul_sub_0 --------------------------
	.section	.text.triton_poi_fused_add_mul_sub_0,"ax",@progbits
	.align	128
        .global         triton_poi_fused_add_mul_sub_0
        .type           triton_poi_fused_add_mul_sub_0,@function
        .size           triton_poi_fused_add_mul_sub_0,(.L_x_1 - triton_poi_fused_add_mul_sub_0)
        .other          triton_poi_fused_add_mul_sub_0,@"STO_CUDA_ENTRY STV_DEFAULT"
triton_poi_fused_add_mul_sub_0:
.text.triton_poi_fused_add_mul_sub_0:
[----:B------:R-:W0:Y:S02]  /*0000*/  LDC R1, c[0x0][0x28] ;  /* 0x00000a00ff017b82 */ /* 0x000e240000000800 */
[----:B------:R-:W1:Y:S01]  /*0010*/  S2R R18, SR_TID.X ;  /* 0x0000000000127919 */ /* 0x000e620000002100 */
[----:B------:R-:W2:Y:S01]  /*0020*/  LDC.64 R2, c[0x0][0x218] ;  /* 0x00008600ff027b82 */ /* 0x000ea20000000a00 */
[----:B------:R-:W-:Y:S01]  /*0030*/  HFMA2.MMA R8, -RZ, RZ, 0, 0 ;  /* 0x00000000ff087435 */ /* 0x000fe200000001ff */
[----:B------:R-:W-:Y:S01]  /*0040*/  CS2R R12, SRZ ;  /* 0x00000000000c7805 */ /* 0x000fe2000001ff00 */
[----:B------:R-:W3:Y:S01]  /*0050*/  S2R R9, SR_CTAID.X ;  /* 0x0000000000097919 */ /* 0x000ee20000002500 */
[----:B------:R-:W-:-:S04]  /*0060*/  ULDC.64 UR4, c[0x0][0x208] ;  /* 0x0000820000047ab9 */ /* 0x000fc80000000a00 */
[----:B------:R-:W4:Y:S01]  /*0070*/  LDC.64 R4, c[0x0][0x220] ;  /* 0x00008800ff047b82 */ /* 0x000f220000000a00 */
[----:B-1----:R-:W-:-:S04]  /*0080*/  LOP3.LUT R0, R18, 0xf, RZ, 0xc0, !PT ;  /* 0x0000000f12007812 */ /* 0x002fc800078ec0ff */
[----:B---3--:R-:W-:-:S04]  /*0090*/  LEA R9, R9, R0, 0x4 ;  /* 0x0000000009097211 */ /* 0x008fc800078e20ff */
[----:B------:R-:W-:Y:S02]  /*00a0*/  SHF.R.S32.HI R0, RZ, 0x1f, R9 ;  /* 0x0000001fff007819 */ /* 0x000fe40000011409 */
[----:B------:R-:W-:Y:S02]  /*00b0*/  ISETP.GE.AND P0, PT, R9, 0x10, PT ;  /* 0x000000100900780c */ /* 0x000fe40003f06270 */
[----:B------:R-:W-:-:S04]  /*00c0*/  LEA.HI R0, R0, R9, RZ, 0x2 ;  /* 0x0000000900007211 */ /* 0x000fc800078f10ff */
[----:B------:R-:W-:-:S04]  /*00d0*/  LOP3.LUT R0, R0, 0xfffffffc, RZ, 0xc0, !PT ;  /* 0xfffffffc00007812 */ /* 0x000fc800078ec0ff */
[----:B------:R-:W-:Y:S01]  /*00e0*/  IADD3 R6, R9, -R0, RZ ;  /* 0x8000000009067210 */ /* 0x000fe20007ffe0ff */
[----:B--2---:R-:W-:Y:S01]  /*00f0*/  IMAD.WIDE R2, R0, 0x4, R2 ;  /* 0x0000000400027825 */ /* 0x004fe200078e0202 */
[----:B------:R-:W-:Y:S02]  /*0100*/  MOV R0, RZ ;  /* 0x000000ff00007202 */ /* 0x000fe40000000f00 */
[----:B------:R-:W-:Y:S02]  /*0110*/  SHF.L.U32 R11, R6, 0x2, RZ ;  /* 0x00000002060b7819 */ /* 0x000fe400000006ff */
[----:B------:R-:W1:Y:S01]  /*0120*/  LDC.64 R6, c[0x0][0x210] ;  /* 0x00008400ff067b82 */ /* 0x000e620000000a00 */
[----:B------:R-:W2:Y:S02]  /*0130*/  @!P0 LDG.E.EL R8, desc[UR4][R2.64+0x4] ;  /* 0x0000040402088981 */ /* 0x000ea4000c2e1900 */
[----:B----4-:R-:W-:Y:S01]  /*0140*/  IMAD.WIDE R4, R11, 0x4, R4 ;  /* 0x000000040b047825 */ /* 0x010fe200078e0204 */
[----:B------:R-:W-:-:S02]  /*0150*/  CS2R R10, SRZ ;  /* 0x00000000000a7805 */ /* 0x000fc4000001ff00 */
[----:B------:R-:W-:Y:S01]  /*0160*/  CS2R R14, SRZ ;  /* 0x00000000000e7805 */ /* 0x000fe2000001ff00 */
[----:B------:R-:W3:Y:S04]  /*0170*/  @!P0 LDG.E.EL R0, desc[UR4][R2.64] ;  /* 0x0000000402008981 */ /* 0x000ee8000c2e1900 */
[----:B------:R-:W4:Y:S04]  /*0180*/  @!P0 LDG.E.EL R13, desc[UR4][R4.64+0x4] ;  /* 0x00000404040d8981 */ /* 0x000f28000c2e1900 */
[----:B------:R-:W5:Y:S01]  /*0190*/  @!P0 LDG.E.EL R12, desc[UR4][R4.64] ;  /* 0x00000004040c8981 */ /* 0x000f62000c2e1900 */
[----:B------:R-:W-:-:S03]  /*01a0*/  HFMA2.MMA R16, -RZ, RZ, 0, 0 ;  /* 0x00000000ff107435 */ /* 0x000fc600000001ff */
[----:B------:R-:W5:Y:S04]  /*01b0*/  @!P0 LDG.E.EL R10, desc[UR4][R2.64+0x8] ;  /* 0x00000804020a8981 */ /* 0x000f68000c2e1900 */
[----:B------:R-:W5:Y:S04]  /*01c0*/  @!P0 LDG.E.EL R14, desc[UR4][R4.64+0x8] ;  /* 0x00000804040e8981 */ /* 0x000f68000c2e1900 */
[----:B------:R-:W5:Y:S01]  /*01d0*/  @!P0 LDG.E.EL R11, desc[UR4][R2.64+0xc] ;  /* 0x00000c04020b8981 */ /* 0x000f62000c2e1900 */
[----:B-1----:R-:W-:-:S03]  /*01e0*/  IMAD.WIDE R6, R9, 0x4, R6 ;  /* 0x0000000409067825 */ /* 0x002fc600078e0206 */
[----:B------:R-:W5:Y:S04]  /*01f0*/  @!P0 LDG.E.EL R15, desc[UR4][R4.64+0xc] ;  /* 0x00000c04040f8981 */ /* 0x000f68000c2e1900 */
[----:B------:R-:W5:Y:S01]  /*0200*/  @!P0 LDG.E R16, desc[UR4][R6.64] ;  /* 0x0000000406108981 */ /* 0x000f62000c1e1900 */
[----:B------:R-:W-:-:S04]  /*0210*/  LOP3.LUT P0, RZ, R18, 0x10, RZ, 0xc0, !PT ;  /* 0x0000001012ff7812 */ /* 0x000fc8000780c0ff */
[----:B------:R-:W-:Y:S01]  /*0220*/  ISETP.LT.AND P0, PT, R9, 0x10, !P0 ;  /* 0x000000100900780c */ /* 0x000fe20004701270 */
[----:B--2---:R-:W-:-:S04]  /*0230*/  FMUL R17, R8, R8 ;  /* 0x0000000808117220 */ /* 0x004fc80000400000 */
[----:B---3--:R-:W-:Y:S01]  /*0240*/  FFMA R17, R0, R0, R17 ;  /* 0x0000000000117223 */ /* 0x008fe20000000011 */
[----:B----4-:R-:W-:-:S04]  /*0250*/  FMUL R13, R13, R13 ;  /* 0x0000000d0d0d7220 */ /* 0x010fc80000400000 */
[----:B-----5:R-:W-:Y:S01]  /*0260*/  FFMA R13, R12, R12, R13 ;  /* 0x0000000c0c0d7223 */ /* 0x020fe2000000000d */
[----:B------:R-:W-:-:S03]  /*0270*/  FFMA R10, R10, R10, R17 ;  /* 0x0000000a0a0a7223 */ /* 0x000fc60000000011 */
[----:B------:R-:W-:Y:S01]  /*0280*/  FFMA R14, R14, R14, R13 ;  /* 0x0000000e0e0e7223 */ /* 0x000fe2000000000d */
[----:B------:R-:W-:-:S03]  /*0290*/  FFMA R10, R11, R11, R10 ;  /* 0x0000000b0b0a7223 */ /* 0x000fc6000000000a */
[----:B------:R-:W-:-:S04]  /*02a0*/  FFMA R15, R15, R15, R14 ;  /* 0x0000000f0f0f7223 */ /* 0x000fc8000000000e */
[----:B------:R-:W-:-:S04]  /*02b0*/  FADD R15, R10, R15 ;  /* 0x0000000f0a0f7221 */ /* 0x000fc80000000000 */
[----:B------:R-:W-:Y:S01]  /*02c0*/  FFMA R15, R16, -2, R15 ;  /* 0xc0000000100f7823 */ /* 0x000fe2000000000f */
[----:B------:R-:W-:Y:S06]  /*02d0*/  @!P0 EXIT ;  /* 0x000000000000894d */ /* 0x000fec0003800000 */
[----:B------:R-:W-:Y:S01]  /*02e0*/  STG.E desc[UR4][R6.64], R15 ;  /* 0x0000000f06007986 */ /* 0x000fe2000c101904 */
[----:B------:R-:W-:Y:S05]  /*02f0*/  EXIT ;  /* 0x000000000000794d */ /* 0x000fea0003800000 */
.L_x_0:
[----:B------:R-:W-:-:S00]  /*0300*/  BRA `(.L_x_0) ;  /* 0xfffffffc00fc7947 */ /* 0x000fc0000383ffff */
[----:B------:R-:W-:-:S00]  /*0310*/  NOP ;  /* 0x0000000000007918 */ /* 0x000fc00000000000 */
        /* <DEDUP_REMOVED lines=14> */
.L_x_1:


//--------------------- .nv.constant0.triton_poi_fused_add_mul_sub_0 --------------------------
	.section	.nv.constant0.triton_poi_fused_add_mul_sub_0,"a",@progbits
	.sectionflags	@""
	.align	4
.nv.constant0.triton_poi_fused_add_mul_sub_0:
	.zero		556
